//
// Generated by NVIDIA NVVM Compiler
//
// Compiler Build ID: CL-36424714
// Cuda compilation tools, release 13.0, V13.0.88
// Based on NVVM 20.0.0
//

.version 9.0
.target sm_100
.address_size 64

	// .globl	_Z13multiplyByTwoPi

.visible .entry _Z13multiplyByTwoPi(
	.param .u64 .ptr .align 1 _Z13multiplyByTwoPi_param_0
)
{
	.reg .pred 	%p<2>;
	.reg .b32 	%r<5>;
	.reg .b64 	%rd<5>;

	ld.param.u64 	%rd2, [_Z13multiplyByTwoPi_param_0];
	cvta.to.global.u64 	%rd3, %rd2;
	mov.u32 	%r2, %tid.x;
	mul.wide.u32 	%rd4, %r2, 4;
	add.s64 	%rd1, %rd3, %rd4;
	ld.global.u32 	%r1, [%rd1];
	and.b32  	%r3, %r1, 1;
	setp.eq.b32 	%p1, %r3, 1;
	@%p1 bra 	$L__BB0_2;
	shl.b32 	%r4, %r1, 1;
	st.global.u32 	[%rd1], %r4;
$L__BB0_2:
	ret;

}


// ===== COMPILED SASS (sm_100) =====

	.target	sm_100

	.elftype	@"ET_EXEC"


//--------------------- .note.nv.tkinfo           --------------------------
	.section	.note.nv.tkinfo,"",@"SHT_NOTE"
	.sectionflags	@"SHF_NOTE_NV_TKINFO"
	.tkinfo
        /*0018*/ 	.word	0x00000002
        /*0030*/ 	.string	""
        /*0030*/ 	.string	"ptxas"
        /*0030*/ 	.string	"Cuda compilation tools, release 13.0, V13.0.88"
        /*0030*/ 	.string	"Build cuda_13.0.r13.0/compiler.36424714_0"
        /*0030*/ 	.string	"-arch sm_100 -m 64 "



//--------------------- .note.nv.cuinfo           --------------------------
	.section	.note.nv.cuinfo,"",@"SHT_NOTE"
	.sectionflags	@"SHF_NOTE_NV_CUINFO"
        /*0018*/ 	.short	0x0002
        /*001a*/ 	.short	0x0064
        /*001c*/ 	.short	0x0082
	.zero		2


//--------------------- .nv.info                  --------------------------
	.section	.nv.info,"",@"SHT_CUDA_INFO"
	.align	4


	//----- nvinfo : EIATTR_REGCOUNT
	.align		4
        /*0000*/ 	.byte	0x04, 0x2f
        /*0002*/ 	.short	(.L_1 - .L_0)
	.align		4
.L_0:
        /*0004*/ 	.word	index@(_Z13multiplyByTwoPi)
        /*0008*/ 	.word	0x00000008


	//----- nvinfo : EIATTR_FRAME_SIZE
	.align		4
.L_1:
        /*000c*/ 	.byte	0x04, 0x11
        /*000e*/ 	.short	(.L_3 - .L_2)
	.align		4
.L_2:
        /*0010*/ 	.word	index@(_Z13multiplyByTwoPi)
        /*0014*/ 	.word	0x00000000


	//----- nvinfo : EIATTR_MIN_STACK_SIZE
	.align		4
.L_3:
        /*0018*/ 	.byte	0x04, 0x12
        /*001a*/ 	.short	(.L_5 - .L_4)
	.align		4
.L_4:
        /*001c*/ 	.word	index@(_Z13multiplyByTwoPi)
        /*0020*/ 	.word	0x00000000
.L_5:


//--------------------- .nv.compat                --------------------------
	.section	.nv.compat,"",@"SHT_CUDA_COMPAT_INFO"
	.align	4
        /*0000*/ 	.byte	0x02, 0x09, 0x00, 0x00, 0x02, 0x02, 0x01, 0x00, 0x02, 0x05, 0x05, 0x00, 0x03, 0x07, 0x01, 0x01
        /*0010*/ 	.byte	0x02, 0x03, 0x00, 0x00, 0x02, 0x06, 0x01, 0x00, 0x04, 0x0b, 0x08, 0x00, 0x09, 0x00, 0x00, 0x00
        /*0020*/ 	.byte	0x00, 0x00, 0x00, 0x00


//--------------------- .nv.info._Z13multiplyByTwoPi --------------------------
	.section	.nv.info._Z13multiplyByTwoPi,"",@"SHT_CUDA_INFO"
	.sectionflags	@""
	.align	4


	//----- nvinfo : EIATTR_CUDA_API_VERSION
	.align		4
        /*0000*/ 	.byte	0x04, 0x37
        /*0002*/ 	.short	(.L_7 - .L_6)
.L_6:
        /*0004*/ 	.word	0x00000082


	//----- nvinfo : EIATTR_KPARAM_INFO
	.align		4
.L_7:
        /*0008*/ 	.byte	0x04, 0x17
        /*000a*/ 	.short	(.L_9 - .L_8)
.L_8:
        /*000c*/ 	.word	0x00000000
        /*0010*/ 	.short	0x0000
        /*0012*/ 	.short	0x0000
        /*0014*/ 	.byte	0x00, 0xf5, 0x21, 0x00


	//----- nvinfo : EIATTR_SPARSE_MMA_MASK
	.align		4
.L_9:
        /*0018*/ 	.byte	0x03, 0x50
        /*001a*/ 	.short	0x0000


	//----- nvinfo : EIATTR_MAXREG_COUNT
	.align		4
        /*001c*/ 	.byte	0x03, 0x1b
        /*001e*/ 	.short	0x00ff


	//----- nvinfo : EIATTR_MERCURY_ISA_VERSION
	.align		4
        /*0020*/ 	.byte	0x03, 0x5f
        /*0022*/ 	.short	0x0101


	//----- nvinfo : EIATTR_VRC_CTA_INIT_COUNT
	.align		4
        /*0024*/ 	.byte	0x02, 0x4a
	.zero		1
	.zero		1


	//----- nvinfo : EIATTR_EXIT_INSTR_OFFSETS
	.align		4
        /*0028*/ 	.byte	0x04, 0x1c
        /*002a*/ 	.short	(.L_11 - .L_10)


	//   ....[0]....
.L_10:
        /*002c*/ 	.word	0x00000080


	//   ....[1]....
        /*0030*/ 	.word	0x000000b0


	//----- nvinfo : EIATTR_CBANK_PARAM_SIZE
	.align		4
.L_11:
        /*0034*/ 	.byte	0x03, 0x19
        /*0036*/ 	.short	0x0008


	//----- nvinfo : EIATTR_PARAM_CBANK
	.align		4
        /*0038*/ 	.byte	0x04, 0x0a
        /*003a*/ 	.short	(.L_13 - .L_12)
	.align		4
.L_12:
        /*003c*/ 	.word	index@(.nv.constant0._Z13multiplyByTwoPi)
        /*0040*/ 	.short	0x0380
        /*0042*/ 	.short	0x0008


	//----- nvinfo : EIATTR_SW_WAR
	.align		4
.L_13:
        /*0044*/ 	.byte	0x04, 0x36
        /*0046*/ 	.short	(.L_15 - .L_14)
.L_14:
        /*0048*/ 	.word	0x00000008
.L_15:


//--------------------- .nv.callgraph             --------------------------
	.section	.nv.callgraph,"",@"SHT_CUDA_CALLGRAPH"
	.align	4
	.sectionentsize	8
	.align		4
        /*0000*/ 	.word	0x00000000
	.align		4
        /*0004*/ 	.word	0xffffffff
	.align		4
        /*0008*/ 	.word	0x00000000
	.align		4
        /*000c*/ 	.word	0xfffffffe
	.align		4
        /*0010*/ 	.word	0x00000000
	.align		4
        /*0014*/ 	.word	0xfffffffd
	.align		4
        /*0018*/ 	.word	0x00000000
	.align		4
        /*001c*/ 	.word	0xfffffffc


//--------------------- .text._Z13multiplyByTwoPi --------------------------
	.section	.text._Z13multiplyByTwoPi,"ax",@progbits
	.align	128
        .global         _Z13multiplyByTwoPi
        .type           _Z13multiplyByTwoPi,@function
        .size           _Z13multiplyByTwoPi,(.L_x_1 - _Z13multiplyByTwoPi)
        .other          _Z13multiplyByTwoPi,@"STO_CUDA_ENTRY STV_DEFAULT"
_Z13multiplyByTwoPi:
.text._Z13multiplyByTwoPi:
[----:B------:R-:W-:Y:S01]  /*0000*/  LDC R1, c[0x0][0x37c] ;  /* 0x0000df00ff017b82 */ /* 0x000fe20000000800 */
[----:B------:R-:W0:Y:S07]  /*0010*/  S2R R5, SR_TID.X ;  /* 0x0000000000057919 */ /* 0x000e2e0000002100 */
[----:B------:R-:W0:Y:S01]  /*0020*/  LDC.64 R2, c[0x0][0x380] ;  /* 0x0000e000ff027b82 */ /* 0x000e220000000a00 */
[----:B------:R-:W1:Y:S01]  /*0030*/  LDCU.64 UR4, c[0x0][0x358] ;  /* 0x00006b00ff0477ac */ /* 0x000e620008000a00 */
[----:B0-----:R-:W-:-:S05]  /*0040*/  IMAD.WIDE.U32 R2, R5, 0x4, R2 ;  /* 0x0000000405027825 */ /* 0x001fca00078e0002 */
[----:B-1----:R-:W2:Y:S02]  /*0050*/  LDG.E R0, desc[UR4][R2.64] ;  /* 0x0000000402007981 */ /* 0x002ea4000c1e1900 */
[----:B--2---:R-:W-:-:S04]  /*0060*/  LOP3.LUT R4, R0, 0x1, RZ, 0xc0, !PT ;  /* 0x0000000100047812 */ /* 0x004fc800078ec0ff */
[----:B------:R-:W-:-:S13]  /*0070*/  ISETP.NE.U32.AND P0, PT, R4, 0x1, PT ;  /* 0x000000010400780c */ /* 0x000fda0003f05070 */
[----:B------:R-:W-:Y:S05]  /*0080*/  @!P0 EXIT ;  /* 0x000000000000894d */ /* 0x000fea0003800000 */
[----:B------:R-:W-:-:S05]  /*0090*/  SHF.L.U32 R5, R0, 0x1, RZ ;  /* 0x0000000100057819 */ /* 0x000fca00000006ff */
[----:B------:R-:W-:Y:S01]  /*00a0*/  STG.E desc[UR4][R2.64], R5 ;  /* 0x0000000502007986 */ /* 0x000fe2000c101904 */
[----:B------:R-:W-:Y:S05]  /*00b0*/  EXIT ;  /* 0x000000000000794d */ /* 0x000fea0003800000 */
.L_x_0:
[----:B------:R-:W-:-:S00]  /*00c0*/  BRA `(.L_x_0) ;  /* 0xfffffffc00fc7947 */ /* 0x000fc0000383ffff */
[----:B------:R-:W-:-:S00]  /*00d0*/  NOP ;  /* 0x0000000000007918 */ /* 0x000fc00000000000 */
        /* <DEDUP_REMOVED lines=10> */
.L_x_1:


//--------------------- .nv.shared.reserved.0     --------------------------
	.section	.nv.shared.reserved.0,"aw",@nobits
	.weak		__nv_reservedSMEM_offset_0_alias
	.size		__nv_reservedSMEM_offset_0_alias, 0, 64
	.other		__nv_reservedSMEM_offset_0_alias,@"STO_CUDA_RESERVED_SHARED STV_DEFAULT"
__nv_reservedSMEM_offset_0_alias:
	.zero		0
	.zero		64


//--------------------- .nv.constant0._Z13multiplyByTwoPi --------------------------
	.section	.nv.constant0._Z13multiplyByTwoPi,"a",@progbits
	.sectionflags	@""
	.align	4
.nv.constant0._Z13multiplyByTwoPi:
	.zero		904


//--------------------- SYMBOLS --------------------------

	.type		.nv.reservedSmem.offset0,@object
	.size		.nv.reservedSmem.offset0,0x4
